//
// Generated by NVIDIA NVVM Compiler
//
// Compiler Build ID: CL-36424714
// Cuda compilation tools, release 13.0, V13.0.88
// Based on NVVM 20.0.0
//

.version 9.0
.target sm_100
.address_size 64

	// .globl	_Z13allLog2KernelPKdPdi

.visible .entry _Z13allLog2KernelPKdPdi(
	.param .u64 .ptr .align 1 _Z13allLog2KernelPKdPdi_param_0,
	.param .u64 .ptr .align 1 _Z13allLog2KernelPKdPdi_param_1,
	.param .u32 _Z13allLog2KernelPKdPdi_param_2
)
{
	.reg .pred 	%p<2>;
	.reg .b32 	%r<6>;
	.reg .b64 	%rd<8>;
	.reg .b64 	%fd<3>;

	ld.param.u64 	%rd1, [_Z13allLog2KernelPKdPdi_param_0];
	ld.param.u64 	%rd2, [_Z13allLog2KernelPKdPdi_param_1];
	ld.param.u32 	%r2, [_Z13allLog2KernelPKdPdi_param_2];
	mov.u32 	%r3, %ctaid.x;
	mov.u32 	%r4, %ntid.x;
	mov.u32 	%r5, %tid.x;
	mad.lo.s32 	%r1, %r3, %r4, %r5;
	setp.ge.s32 	%p1, %r1, %r2;
	@%p1 bra 	$L__BB0_2;
	cvta.to.global.u64 	%rd3, %rd1;
	cvta.to.global.u64 	%rd4, %rd2;
	mul.wide.s32 	%rd5, %r1, 8;
	add.s64 	%rd6, %rd3, %rd5;
	ld.global.f64 	%fd1, [%rd6];
	mul.f64 	%fd2, %fd1, 0d3FE0000000000000;
	add.s64 	%rd7, %rd4, %rd5;
	st.global.f64 	[%rd7], %fd2;
$L__BB0_2:
	ret;

}


// ===== COMPILED SASS (sm_100) =====

	.target	sm_100

	.elftype	@"ET_EXEC"


//--------------------- .note.nv.tkinfo           --------------------------
	.section	.note.nv.tkinfo,"",@"SHT_NOTE"
	.sectionflags	@"SHF_NOTE_NV_TKINFO"
	.tkinfo
        /*0018*/ 	.word	0x00000002
        /*0030*/ 	.string	""
        /*0030*/ 	.string	"ptxas"
        /*0030*/ 	.string	"Cuda compilation tools, release 13.0, V13.0.88"
        /*0030*/ 	.string	"Build cuda_13.0.r13.0/compiler.36424714_0"
        /*0030*/ 	.string	"-arch sm_100 -m 64 "



//--------------------- .note.nv.cuinfo           --------------------------
	.section	.note.nv.cuinfo,"",@"SHT_NOTE"
	.sectionflags	@"SHF_NOTE_NV_CUINFO"
        /*0018*/ 	.short	0x0002
        /*001a*/ 	.short	0x0064
        /*001c*/ 	.short	0x0082
	.zero		2


//--------------------- .nv.info                  --------------------------
	.section	.nv.info,"",@"SHT_CUDA_INFO"
	.align	4


	//----- nvinfo : EIATTR_REGCOUNT
	.align		4
        /*0000*/ 	.byte	0x04, 0x2f
        /*0002*/ 	.short	(.L_1 - .L_0)
	.align		4
.L_0:
        /*0004*/ 	.word	index@(_Z13allLog2KernelPKdPdi)
        /*0008*/ 	.word	0x0000000c


	//----- nvinfo : EIATTR_FRAME_SIZE
	.align		4
.L_1:
        /*000c*/ 	.byte	0x04, 0x11
        /*000e*/ 	.short	(.L_3 - .L_2)
	.align		4
.L_2:
        /*0010*/ 	.word	index@(_Z13allLog2KernelPKdPdi)
        /*0014*/ 	.word	0x00000000


	//----- nvinfo : EIATTR_MIN_STACK_SIZE
	.align		4
.L_3:
        /*0018*/ 	.byte	0x04, 0x12
        /*001a*/ 	.short	(.L_5 - .L_4)
	.align		4
.L_4:
        /*001c*/ 	.word	index@(_Z13allLog2KernelPKdPdi)
        /*0020*/ 	.word	0x00000000
.L_5:


//--------------------- .nv.compat                --------------------------
	.section	.nv.compat,"",@"SHT_CUDA_COMPAT_INFO"
	.align	4
        /*0000*/ 	.byte	0x02, 0x09, 0x00, 0x00, 0x02, 0x02, 0x01, 0x00, 0x02, 0x05, 0x05, 0x00, 0x03, 0x07, 0x01, 0x01
        /*0010*/ 	.byte	0x02, 0x03, 0x00, 0x00, 0x02, 0x06, 0x01, 0x00, 0x04, 0x0b, 0x08, 0x00, 0x01, 0x00, 0x00, 0x00
        /*0020*/ 	.byte	0x00, 0x00, 0x00, 0x00


//--------------------- .nv.info._Z13allLog2KernelPKdPdi --------------------------
	.section	.nv.info._Z13allLog2KernelPKdPdi,"",@"SHT_CUDA_INFO"
	.sectionflags	@""
	.align	4


	//----- nvinfo : EIATTR_CUDA_API_VERSION
	.align		4
        /*0000*/ 	.byte	0x04, 0x37
        /*0002*/ 	.short	(.L_7 - .L_6)
.L_6:
        /*0004*/ 	.word	0x00000082


	//----- nvinfo : EIATTR_KPARAM_INFO
	.align		4
.L_7:
        /*0008*/ 	.byte	0x04, 0x17
        /*000a*/ 	.short	(.L_9 - .L_8)
.L_8:
        /*000c*/ 	.word	0x00000000
        /*0010*/ 	.short	0x0002
        /*0012*/ 	.short	0x0010
        /*0014*/ 	.byte	0x00, 0xf0, 0x11, 0x00


	//----- nvinfo : EIATTR_KPARAM_INFO
	.align		4
.L_9:
        /*0018*/ 	.byte	0x04, 0x17
        /*001a*/ 	.short	(.L_11 - .L_10)
.L_10:
        /*001c*/ 	.word	0x00000000
        /*0020*/ 	.short	0x0001
        /*0022*/ 	.short	0x0008
        /*0024*/ 	.byte	0x00, 0xf5, 0x21, 0x00


	//----- nvinfo : EIATTR_KPARAM_INFO
	.align		4
.L_11:
        /*0028*/ 	.byte	0x04, 0x17
        /*002a*/ 	.short	(.L_13 - .L_12)
.L_12:
        /*002c*/ 	.word	0x00000000
        /*0030*/ 	.short	0x0000
        /*0032*/ 	.short	0x0000
        /*0034*/ 	.byte	0x00, 0xf5, 0x21, 0x00


	//----- nvinfo : EIATTR_SPARSE_MMA_MASK
	.align		4
.L_13:
        /*0038*/ 	.byte	0x03, 0x50
        /*003a*/ 	.short	0x0000


	//----- nvinfo : EIATTR_MAXREG_COUNT
	.align		4
        /*003c*/ 	.byte	0x03, 0x1b
        /*003e*/ 	.short	0x00ff


	//----- nvinfo : EIATTR_MERCURY_ISA_VERSION
	.align		4
        /*0040*/ 	.byte	0x03, 0x5f
        /*0042*/ 	.short	0x0101


	//----- nvinfo : EIATTR_VRC_CTA_INIT_COUNT
	.align		4
        /*0044*/ 	.byte	0x02, 0x4a
	.zero		1
	.zero		1


	//----- nvinfo : EIATTR_EXIT_INSTR_OFFSETS
	.align		4
        /*0048*/ 	.byte	0x04, 0x1c
        /*004a*/ 	.short	(.L_15 - .L_14)


	//   ....[0]....
.L_14:
        /*004c*/ 	.word	0x00000070


	//   ....[1]....
        /*0050*/ 	.word	0x00000100


	//----- nvinfo : EIATTR_CBANK_PARAM_SIZE
	.align		4
.L_15:
        /*0054*/ 	.byte	0x03, 0x19
        /*0056*/ 	.short	0x0014


	//----- nvinfo : EIATTR_PARAM_CBANK
	.align		4
        /*0058*/ 	.byte	0x04, 0x0a
        /*005a*/ 	.short	(.L_17 - .L_16)
	.align		4
.L_16:
        /*005c*/ 	.word	index@(.nv.constant0._Z13allLog2KernelPKdPdi)
        /*0060*/ 	.short	0x0380
        /*0062*/ 	.short	0x0014


	//----- nvinfo : EIATTR_SW_WAR
	.align		4
.L_17:
        /*0064*/ 	.byte	0x04, 0x36
        /*0066*/ 	.short	(.L_19 - .L_18)
.L_18:
        /*0068*/ 	.word	0x00000008
.L_19:


//--------------------- .nv.callgraph             --------------------------
	.section	.nv.callgraph,"",@"SHT_CUDA_CALLGRAPH"
	.align	4
	.sectionentsize	8
	.align		4
        /*0000*/ 	.word	0x00000000
	.align		4
        /*0004*/ 	.word	0xffffffff
	.align		4
        /*0008*/ 	.word	0x00000000
	.align		4
        /*000c*/ 	.word	0xfffffffe
	.align		4
        /*0010*/ 	.word	0x00000000
	.align		4
        /*0014*/ 	.word	0xfffffffd
	.align		4
        /*0018*/ 	.word	0x00000000
	.align		4
        /*001c*/ 	.word	0xfffffffc


//--------------------- .text._Z13allLog2KernelPKdPdi --------------------------
	.section	.text._Z13allLog2KernelPKdPdi,"ax",@progbits
	.align	128
        .global         _Z13allLog2KernelPKdPdi
        .type           _Z13allLog2KernelPKdPdi,@function
        .size           _Z13allLog2KernelPKdPdi,(.L_x_1 - _Z13allLog2KernelPKdPdi)
        .other          _Z13allLog2KernelPKdPdi,@"STO_CUDA_ENTRY STV_DEFAULT"
_Z13allLog2KernelPKdPdi:
.text._Z13allLog2KernelPKdPdi:
[----:B------:R-:W-:Y:S01]  /*0000*/  LDC R1, c[0x0][0x37c] ;  /* 0x0000df00ff017b82 */ /* 0x000fe20000000800 */
[----:B------:R-:W0:Y:S07]  /*0010*/  S2R R0, SR_TID.X ;  /* 0x0000000000007919 */ /* 0x000e2e0000002100 */
[----:B------:R-:W0:Y:S01]  /*0020*/  S2UR UR4, SR_CTAID.X ;  /* 0x00000000000479c3 */ /* 0x000e220000002500 */
[----:B------:R-:W1:Y:S07]  /*0030*/  LDCU UR5, c[0x0][0x390] ;  /* 0x00007200ff0577ac */ /* 0x000e6e0008000800 */
[----:B------:R-:W0:Y:S02]  /*0040*/  LDC R9, c[0x0][0x360] ;  /* 0x0000d800ff097b82 */ /* 0x000e240000000800 */
[----:B0-----:R-:W-:-:S05]  /*0050*/  IMAD R9, R9, UR4, R0 ;  /* 0x0000000409097c24 */ /* 0x001fca000f8e0200 */
[----:B-1----:R-:W-:-:S13]  /*0060*/  ISETP.GE.AND P0, PT, R9, UR5, PT ;  /* 0x0000000509007c0c */ /* 0x002fda000bf06270 */
[----:B------:R-:W-:Y:S05]  /*0070*/  @P0 EXIT ;  /* 0x000000000000094d */ /* 0x000fea0003800000 */
[----:B------:R-:W0:Y:S01]  /*0080*/  LDC.64 R2, c[0x0][0x380] ;  /* 0x0000e000ff027b82 */ /* 0x000e220000000a00 */
[----:B------:R-:W1:Y:S07]  /*0090*/  LDCU.64 UR4, c[0x0][0x358] ;  /* 0x00006b00ff0477ac */ /* 0x000e6e0008000a00 */
[----:B------:R-:W2:Y:S01]  /*00a0*/  LDC.64 R6, c[0x0][0x388] ;  /* 0x0000e200ff067b82 */ /* 0x000ea20000000a00 */
[----:B0-----:R-:W-:-:S06]  /*00b0*/  IMAD.WIDE R2, R9, 0x8, R2 ;  /* 0x0000000809027825 */ /* 0x001fcc00078e0202 */
[----:B-1----:R-:W3:Y:S01]  /*00c0*/  LDG.E.64 R2, desc[UR4][R2.64] ;  /* 0x0000000402027981 */ /* 0x002ee2000c1e1b00 */
[----:B--2---:R-:W-:Y:S01]  /*00d0*/  IMAD.WIDE R6, R9, 0x8, R6 ;  /* 0x0000000809067825 */ /* 0x004fe200078e0206 */
[----:B---3--:R-:W-:-:S07]  /*00e0*/  DMUL R4, R2, 0.5 ;  /* 0x3fe0000002047828 */ /* 0x008fce0000000000 */
[----:B------:R-:W-:Y:S01]  /*00f0*/  STG.E.64 desc[UR4][R6.64], R4 ;  /* 0x0000000406007986 */ /* 0x000fe2000c101b04 */
[----:B------:R-:W-:Y:S05]  /*0100*/  EXIT ;  /* 0x000000000000794d */ /* 0x000fea0003800000 */
.L_x_0:
[----:B------:R-:W-:-:S00]  /*0110*/  BRA `(.L_x_0) ;  /* 0xfffffffc00fc7947 */ /* 0x000fc0000383ffff */
[----:B------:R-:W-:-:S00]  /*0120*/  NOP ;  /* 0x0000000000007918 */ /* 0x000fc00000000000 */
        /* <DEDUP_REMOVED lines=13> */
.L_x_1:


//--------------------- .nv.shared.reserved.0     --------------------------
	.section	.nv.shared.reserved.0,"aw",@nobits
	.weak		__nv_reservedSMEM_offset_0_alias
	.size		__nv_reservedSMEM_offset_0_alias, 0, 64
	.other		__nv_reservedSMEM_offset_0_alias,@"STO_CUDA_RESERVED_SHARED STV_DEFAULT"
__nv_reservedSMEM_offset_0_alias:
	.zero		0
	.zero		64


//--------------------- .nv.constant0._Z13allLog2KernelPKdPdi --------------------------
	.section	.nv.constant0._Z13allLog2KernelPKdPdi,"a",@progbits
	.sectionflags	@""
	.align	4
.nv.constant0._Z13allLog2KernelPKdPdi:
	.zero		916


//--------------------- SYMBOLS --------------------------

	.type		.nv.reservedSmem.offset0,@object
	.size		.nv.reservedSmem.offset0,0x4
